	.headerflags	@"EF_CUDA_TEXMODE_UNIFIED EF_CUDA_64BIT_ADDRESS EF_CUDA_ACCELERATORS EF_CUDA_SM90 EF_CUDA_VIRTUAL_SM(EF_CUDA_SM90)"
	.elftype	@"ET_EXEC"


//--------------------- .nv.info                  --------------------------
	.section	.nv.info,"",@"SHT_CUDA_INFO"
	.align	4


	//----- nvinfo : EIATTR_REGCOUNT
	.align		4
        /*0000*/ 	.byte	0x04, 0x2f
        /*0002*/ 	.short	(.L_3 - .L_2)
	.align		4
.L_2:
        /*0004*/ 	.word	index@(triton_poi_fused__native_batch_norm_legit_no_training_convolution_relu_106)
        /*0008*/ 	.word	0x00000016


	//----- nvinfo : EIATTR_MIN_STACK_SIZE
	.align		4
.L_3:
        /*000c*/ 	.byte	0x04, 0x12
        /*000e*/ 	.short	(.L_5 - .L_4)
	.align		4
.L_4:
        /*0010*/ 	.word	index@(triton_poi_fused__native_batch_norm_legit_no_training_convolution_relu_106)
        /*0014*/ 	.word	0x00000000


	//----- nvinfo : EIATTR_FRAME_SIZE
	.align		4
.L_5:
        /*0018*/ 	.byte	0x04, 0x11
        /*001a*/ 	.short	(.L_7 - .L_6)
	.align		4
.L_6:
        /*001c*/ 	.word	index@(triton_poi_fused__native_batch_norm_legit_no_training_convolution_relu_106)
        /*0020*/ 	.word	0x00000000


	//----- nvinfo : EIATTR_MIN_STACK_SIZE
	.align		4
.L_7:
        /*0024*/ 	.byte	0x04, 0x12
        /*0026*/ 	.short	(.L_9 - .L_8)
	.align		4
.L_8:
        /*0028*/ 	.word	index@(triton_poi_fused__native_batch_norm_legit_no_training_convolution_relu_106)
        /*002c*/ 	.word	0x00000000
.L_9:


//--------------------- .nv.info.triton_poi_fused__native_batch_norm_legit_no_training_convolution_relu_106 --------------------------
	.section	.nv.info.triton_poi_fused__native_batch_norm_legit_no_training_convolution_relu_106,"",@"SHT_CUDA_INFO"
	.sectionflags	@""
	.align	4


	//----- nvinfo : EIATTR_CUDA_API_VERSION
	.align		4
        /*0000*/ 	.byte	0x04, 0x37
        /*0002*/ 	.short	(.L_11 - .L_10)
.L_10:
        /*0004*/ 	.word	0x0000007c


	//----- nvinfo : EIATTR_KPARAM_INFO
	.align		4
.L_11:
        /*0008*/ 	.byte	0x04, 0x17
        /*000a*/ 	.short	(.L_13 - .L_12)
.L_12:
        /*000c*/ 	.word	0x00000000
        /*0010*/ 	.short	0x0007
        /*0012*/ 	.short	0x0038
        /*0014*/ 	.byte	0x00, 0xf0, 0x11, 0x00


	//----- nvinfo : EIATTR_KPARAM_INFO
	.align		4
.L_13:
        /*0018*/ 	.byte	0x04, 0x17
        /*001a*/ 	.short	(.L_15 - .L_14)
.L_14:
        /*001c*/ 	.word	0x00000000
        /*0020*/ 	.short	0x0006
        /*0022*/ 	.short	0x0030
        /*0024*/ 	.byte	0x00, 0xf4, 0x21, 0x00


	//----- nvinfo : EIATTR_KPARAM_INFO
	.align		4
.L_15:
        /*0028*/ 	.byte	0x04, 0x17
        /*002a*/ 	.short	(.L_17 - .L_16)
.L_16:
        /*002c*/ 	.word	0x00000000
        /*0030*/ 	.short	0x0005
        /*0032*/ 	.short	0x0028
        /*0034*/ 	.byte	0x00, 0xf4, 0x21, 0x00


	//----- nvinfo : EIATTR_KPARAM_INFO
	.align		4
.L_17:
        /*0038*/ 	.byte	0x04, 0x17
        /*003a*/ 	.short	(.L_19 - .L_18)
.L_18:
        /*003c*/ 	.word	0x00000000
        /*0040*/ 	.short	0x0004
        /*0042*/ 	.short	0x0020
        /*0044*/ 	.byte	0x00, 0xf4, 0x21, 0x00


	//----- nvinfo : EIATTR_KPARAM_INFO
	.align		4
.L_19:
        /*0048*/ 	.byte	0x04, 0x17
        /*004a*/ 	.short	(.L_21 - .L_20)
.L_20:
        /*004c*/ 	.word	0x00000000
        /*0050*/ 	.short	0x0003
        /*0052*/ 	.short	0x0018
        /*0054*/ 	.byte	0x00, 0xf4, 0x21, 0x00


	//----- nvinfo : EIATTR_KPARAM_INFO
	.align		4
.L_21:
        /*0058*/ 	.byte	0x04, 0x17
        /*005a*/ 	.short	(.L_23 - .L_22)
.L_22:
        /*005c*/ 	.word	0x00000000
        /*0060*/ 	.short	0x0002
        /*0062*/ 	.short	0x0010
        /*0064*/ 	.byte	0x00, 0xf4, 0x21, 0x00


	//----- nvinfo : EIATTR_KPARAM_INFO
	.align		4
.L_23:
        /*0068*/ 	.byte	0x04, 0x17
        /*006a*/ 	.short	(.L_25 - .L_24)
.L_24:
        /*006c*/ 	.word	0x00000000
        /*0070*/ 	.short	0x0001
        /*0072*/ 	.short	0x0008
        /*0074*/ 	.byte	0x00, 0xf4, 0x21, 0x00


	//----- nvinfo : EIATTR_KPARAM_INFO
	.align		4
.L_25:
        /*0078*/ 	.byte	0x04, 0x17
        /*007a*/ 	.short	(.L_27 - .L_26)
.L_26:
        /*007c*/ 	.word	0x00000000
        /*0080*/ 	.short	0x0000
        /*0082*/ 	.short	0x0000
        /*0084*/ 	.byte	0x00, 0xf4, 0x21, 0x00


	//----- nvinfo : EIATTR_SPARSE_MMA_MASK
	.align		4
.L_27:
        /*0088*/ 	.byte	0x03, 0x50
        /*008a*/ 	.short	0x0000


	//----- nvinfo : EIATTR_MAXREG_COUNT
	.align		4
        /*008c*/ 	.byte	0x03, 0x1b
        /*008e*/ 	.short	0x00ff


	//----- nvinfo : EIATTR_EXIT_INSTR_OFFSETS
	.align		4
        /*0090*/ 	.byte	0x04, 0x1c
        /*0092*/ 	.short	(.L_29 - .L_28)


	//   ....[0]....
.L_28:
        /*0094*/ 	.word	0x000003b0


	//----- nvinfo : EIATTR_REQNTID
	.align		4
.L_29:
        /*0098*/ 	.byte	0x04, 0x10
        /*009a*/ 	.short	(.L_31 - .L_30)
.L_30:
        /*009c*/ 	.word	0x00000080
        /*00a0*/ 	.word	0x00000001
        /*00a4*/ 	.word	0x00000001


	//----- nvinfo : EIATTR_CBANK_PARAM_SIZE
	.align		4
.L_31:
        /*00a8*/ 	.byte	0x03, 0x19
        /*00aa*/ 	.short	0x003c


	//----- nvinfo : EIATTR_PARAM_CBANK
	.align		4
        /*00ac*/ 	.byte	0x04, 0x0a
        /*00ae*/ 	.short	(.L_33 - .L_32)
	.align		4
.L_32:
        /*00b0*/ 	.word	index@(.nv.constant0.triton_poi_fused__native_batch_norm_legit_no_training_convolution_relu_106)
        /*00b4*/ 	.short	0x0210
        /*00b6*/ 	.short	0x003c


	//----- nvinfo : EIATTR_SW_WAR
	.align		4
.L_33:
        /*00b8*/ 	.byte	0x04, 0x36
        /*00ba*/ 	.short	(.L_35 - .L_34)
.L_34:
        /*00bc*/ 	.word	0x00000008
.L_35:


//--------------------- .nv.callgraph             --------------------------
	.section	.nv.callgraph,"",@"SHT_CUDA_CALLGRAPH"
	.align	4
	.sectionentsize	8
	.align		4
        /*0000*/ 	.word	0x00000000
	.align		4
        /*0004*/ 	.word	0xffffffff
	.align		4
        /*0008*/ 	.word	0x00000000
	.align		4
        /*000c*/ 	.word	0xfffffffe
	.align		4
        /*0010*/ 	.word	0x00000000
	.align		4
        /*0014*/ 	.word	0xfffffffd
	.align		4
        /*0018*/ 	.word	0x00000000
	.align		4
        /*001c*/ 	.word	0xfffffffc


//--------------------- .nv.constant4             --------------------------
	.section	.nv.constant4,"a",@progbits
	.align	8
	.align		8
.nv.constant4:
        /*0000*/ 	.dword	_$_str
	.align		8
        /*0008*/ 	.dword	_$_str_$_2


//--------------------- .text.triton_poi_fused__native_batch_norm_legit_no_training_convolution_relu_106 --------------------------
	.section	.text.triton_poi_fused__native_batch_norm_legit_no_training_convolution_relu_106,"ax",@progbits
	.align	128
        .global         triton_poi_fused__native_batch_norm_legit_no_training_convolution_relu_106
        .type           triton_poi_fused__native_batch_norm_legit_no_training_convolution_relu_106,@function
        .size           triton_poi_fused__native_batch_norm_legit_no_training_convolution_relu_106,(.L_x_1 - triton_poi_fused__native_batch_norm_legit_no_training_convolution_relu_106)
        .other          triton_poi_fused__native_batch_norm_legit_no_training_convolution_relu_106,@"STO_CUDA_ENTRY STV_DEFAULT"
triton_poi_fused__native_batch_norm_legit_no_training_convolution_relu_106:
.text.triton_poi_fused__native_batch_norm_legit_no_training_convolution_relu_106:
[----:B------:R-:W-:Y:S01]  /*0000*/  LDC R1, c[0x0][0x28] ;  /* 0x00000a00ff017b82 */ /* 0x000fe20000000800 */
[----:B------:R-:W1:Y:S07]  /*0010*/  S2R R0, SR_TID.X ;  /* 0x0000000000007919 */ /* 0x000e6e0000002100 */
[----:B------:R-:W2:Y:S01]  /*0020*/  LDC.64 R14, c[0x0][0x228] ;  /* 0x00008a00ff0e7b82 */ /* 0x000ea20000000a00 */
[----:B------:R-:W-:Y:S01]  /*0030*/  ULDC.64 UR4, c[0x0][0x208] ;  /* 0x0000820000047ab9 */ /* 0x000fe20000000a00 */
[----:B------:R-:W3:Y:S06]  /*0040*/  S2R R5, SR_CTAID.X ;  /* 0x0000000000057919 */ /* 0x000eec0000002500 */
[----:B------:R-:W4:Y:S08]  /*0050*/  LDC.64 R10, c[0x0][0x218] ;  /* 0x00008600ff0a7b82 */ /* 0x000f300000000a00 */
[----:B------:R-:W5:Y:S08]  /*0060*/  LDC.64 R12, c[0x0][0x220] ;  /* 0x00008800ff0c7b82 */ /* 0x000f700000000a00 */
[----:B------:R-:W5:Y:S01]  /*0070*/  LDC.64 R16, c[0x0][0x230] ;  /* 0x00008c00ff107b82 */ /* 0x000f620000000a00 */
[----:B-1----:R-:W-:-:S02]  /*0080*/  SHF.L.U32 R0, R0, 0x1, RZ ;  /* 0x0000000100007819 */ /* 0x002fc400000006ff */
[----:B---3--:R-:W-:Y:S02]  /*0090*/  SHF.R.S32.HI R3, RZ, 0x17, R5 ;  /* 0x00000017ff037819 */ /* 0x008fe40000011405 */
[----:B------:R-:W-:Y:S02]  /*00a0*/  LOP3.LUT R0, R0, 0xfe, RZ, 0xc0, !PT ;  /* 0x000000fe00007812 */ /* 0x000fe400078ec0ff */
[----:B------:R-:W-:Y:S02]  /*00b0*/  SGXT R3, R3, 0x1 ;  /* 0x000000010303781a */ /* 0x000fe40000000200 */
[----:B------:R-:W-:Y:S02]  /*00c0*/  LEA R0, R5, R0, 0x8 ;  /* 0x0000000005007211 */ /* 0x000fe400078e40ff */
[----:B------:R-:W1:Y:S02]  /*00d0*/  LDC.64 R4, c[0x0][0x238] ;  /* 0x00008e00ff047b82 */ /* 0x000e640000000a00 */
[----:B------:R-:W-:-:S04]  /*00e0*/  LEA.HI R3, R3, R0, RZ, 0x8 ;  /* 0x0000000003037211 */ /* 0x000fc800078f40ff */
[----:B------:R-:W-:-:S04]  /*00f0*/  SHF.R.S32.HI R3, RZ, 0x8, R3 ;  /* 0x00000008ff037819 */ /* 0x000fc80000011403 */
[----:B------:R-:W-:-:S04]  /*0100*/  LEA.HI R2, R3, R3, RZ, 0x4 ;  /* 0x0000000303027211 */ /* 0x000fc800078f20ff */
[----:B------:R-:W-:-:S04]  /*0110*/  LOP3.LUT R2, R2, 0xfffffff0, RZ, 0xc0, !PT ;  /* 0xfffffff002027812 */ /* 0x000fc800078ec0ff */
[----:B------:R-:W-:Y:S02]  /*0120*/  IADD3 R19, R3, -R2, RZ ;  /* 0x8000000203137210 */ /* 0x000fe40007ffe0ff */
[----:B------:R-:W3:Y:S03]  /*0130*/  LDC.64 R2, c[0x0][0x210] ;  /* 0x00008400ff027b82 */ /* 0x000ee60000000a00 */
[----:B--2---:R-:W-:-:S05]  /*0140*/  IMAD.WIDE R14, R19, 0x4, R14 ;  /* 0x00000004130e7825 */ /* 0x004fca00078e020e */
[----:B------:R2:W2:Y:S01]  /*0150*/  LDG.E.EL R18, desc[UR4][R14.64] ;  /* 0x000000040e127981 */ /* 0x0004a2000c2e1900 */
[----:B----4-:R-:W-:-:S04]  /*0160*/  IMAD.WIDE R10, R19, 0x4, R10 ;  /* 0x00000004130a7825 */ /* 0x010fc800078e020a */
[----:B-----5:R-:W-:Y:S01]  /*0170*/  IMAD.WIDE R12, R19, 0x4, R12 ;  /* 0x00000004130c7825 */ /* 0x020fe200078e020c */
[----:B------:R4:W5:Y:S04]  /*0180*/  LDG.E.EL R8, desc[UR4][R10.64] ;  /* 0x000000040a087981 */ /* 0x000968000c2e1900 */
[----:B------:R-:W5:Y:S01]  /*0190*/  LDG.E.EL R9, desc[UR4][R12.64] ;  /* 0x000000040c097981 */ /* 0x000f62000c2e1900 */
[----:B---3--:R-:W-:-:S05]  /*01a0*/  IMAD.WIDE R2, R0, 0x4, R2 ;  /* 0x0000000400027825 */ /* 0x008fca00078e0202 */
[----:B------:R-:W5:Y:S01]  /*01b0*/  LDG.E.64 R6, desc[UR4][R2.64] ;  /* 0x0000000402067981 */ /* 0x000f62000c1e1b00 */
[----:B0-2---:R-:W-:-:S04]  /*01c0*/  IMAD.WIDE R14, R19, 0x4, R16 ;  /* 0x00000004130e7825 */ /* 0x005fc800078e0210 */
[----:B-1----:R-:W-:Y:S02]  /*01d0*/  IMAD.WIDE R16, R19, 0x4, R4 ;  /* 0x0000000413107825 */ /* 0x002fe400078e0204 */
[----:B------:R-:W2:Y:S01]  /*01e0*/  LDG.E.EL R14, desc[UR4][R14.64] ;  /* 0x000000040e0e7981 */ /* 0x000ea2000c2e1900 */
[----:B----4-:R-:W-:Y:S01]  /*01f0*/  HFMA2.MMA R10, -RZ, RZ, 1.625, 0 ;  /* 0x3e800000ff0a7435 */ /* 0x010fe200000001ff */
[----:B------:R-:W0:Y:S02]  /*0200*/  LDC.64 R4, c[0x0][0x240] ;  /* 0x00009000ff047b82 */ /* 0x000e240000000a00 */
[----:B------:R-:W2:Y:S01]  /*0210*/  LDG.E.EL R17, desc[UR4][R16.64] ;  /* 0x0000000410117981 */ /* 0x000ea2000c2e1900 */
[----:B0-----:R-:W-:-:S04]  /*0220*/  IMAD.WIDE R4, R0, 0x4, R4 ;  /* 0x0000000400047825 */ /* 0x001fc800078e0204 */
[----:B------:R-:W-:-:S04]  /*0230*/  FADD R18, R18, 9.9999997473787516356e-06 ;  /* 0x3727c5ac12127421 */ /* 0x000fc80000000000 */
[----:B------:R-:W0:Y:S02]  /*0240*/  MUFU.SQRT R19, R18 ;  /* 0x0000001200137308 */ /* 0x000e240000002000 */
[C---:B0-----:R-:W-:Y:S02]  /*0250*/  FSETP.GT.AND P0, PT, R19.reuse, 8.50705917302346158658e+37, PT ;  /* 0x7e8000001300780b */ /* 0x041fe40003f04000 */
[----:B------:R-:W-:-:S11]  /*0260*/  FSETP.GEU.AND P1, PT, R19, 1.175494350822287508e-38, PT ;  /* 0x008000001300780b */ /* 0x000fd60003f2e000 */
[----:B------:R-:W-:-:S04]  /*0270*/  @P0 FMUL R19, R19, 0.25 ;  /* 0x3e80000013130820 */ /* 0x000fc80000400000 */
[----:B------:R-:W-:-:S06]  /*0280*/  @!P1 FMUL R19, R19, 16777216 ;  /* 0x4b80000013139820 */ /* 0x000fcc0000400000 */
[----:B------:R-:W0:Y:S01]  /*0290*/  MUFU.RCP R19, R19 ;  /* 0x0000001300137308 */ /* 0x000e220000001000 */
[----:B------:R-:W-:Y:S01]  /*02a0*/  FSEL R10, R10, 1, P0 ;  /* 0x3f8000000a0a7808 */ /* 0x000fe20000000000 */
[--C-:B-----5:R-:W-:Y:S01]  /*02b0*/  FADD R6, R6, R8.reuse ;  /* 0x0000000806067221 */ /* 0x120fe20000000000 */
[----:B------:R-:W-:-:S03]  /*02c0*/  FADD R7, R7, R8 ;  /* 0x0000000807077221 */ /* 0x000fc60000000000 */
[----:B------:R-:W-:Y:S01]  /*02d0*/  @!P1 FMUL R10, R10, 16777216 ;  /* 0x4b8000000a0a9820 */ /* 0x000fe20000400000 */
[C---:B------:R-:W-:Y:S01]  /*02e0*/  FADD R8, -R9.reuse, R6 ;  /* 0x0000000609087221 */ /* 0x040fe20000000100 */
[----:B------:R-:W-:Y:S02]  /*02f0*/  FADD R9, -R9, R7 ;  /* 0x0000000709097221 */ /* 0x000fe40000000100 */
[----:B0-----:R-:W-:-:S04]  /*0300*/  FMUL R10, R19, R10 ;  /* 0x0000000a130a7220 */ /* 0x001fc80000400000 */
[-C--:B------:R-:W-:Y:S01]  /*0310*/  FMUL R8, R8, R10.reuse ;  /* 0x0000000a08087220 */ /* 0x080fe20000400000 */
[----:B------:R-:W-:-:S03]  /*0320*/  FMUL R10, R9, R10 ;  /* 0x0000000a090a7220 */ /* 0x000fc60000400000 */
[C-C-:B--2---:R-:W-:Y:S01]  /*0330*/  FFMA R8, R14.reuse, R8, R17.reuse ;  /* 0x000000080e087223 */ /* 0x144fe20000000011 */
[----:B------:R-:W-:-:S04]  /*0340*/  FFMA R10, R14, R10, R17 ;  /* 0x0000000a0e0a7223 */ /* 0x000fc80000000011 */
[----:B------:R-:W-:Y:S02]  /*0350*/  FSETP.GEU.AND P0, PT, R8, RZ, PT ;  /* 0x000000ff0800720b */ /* 0x000fe40003f0e000 */
[----:B------:R-:W-:Y:S02]  /*0360*/  FSETP.GEU.AND P1, PT, R10, RZ, PT ;  /* 0x000000ff0a00720b */ /* 0x000fe40003f2e000 */
[----:B------:R-:W-:Y:S02]  /*0370*/  FSEL R8, R8, RZ, P0 ;  /* 0x000000ff08087208 */ /* 0x000fe40000000000 */
[----:B------:R-:W-:Y:S01]  /*0380*/  FSEL R9, R10, RZ, P1 ;  /* 0x000000ff0a097208 */ /* 0x000fe20000800000 */
[----:B------:R-:W-:Y:S04]  /*0390*/  STG.E.64 desc[UR4][R2.64], R6 ;  /* 0x0000000602007986 */ /* 0x000fe8000c101b04 */
[----:B------:R-:W-:Y:S01]  /*03a0*/  STG.E.64 desc[UR4][R4.64], R8 ;  /* 0x0000000804007986 */ /* 0x000fe2000c101b04 */
[----:B------:R-:W-:Y:S05]  /*03b0*/  EXIT ;  /* 0x000000000000794d */ /* 0x000fea0003800000 */
.L_x_0:
[----:B------:R-:W-:-:S00]  /*03c0*/  BRA `(.L_x_0) ;  /* 0xfffffffc00fc7947 */ /* 0x000fc0000383ffff */
[----:B------:R-:W-:-:S00]  /*03d0*/  NOP ;  /* 0x0000000000007918 */ /* 0x000fc00000000000 */
        /* <DEDUP_REMOVED lines=10> */
.L_x_1:


//--------------------- .nv.global.init           --------------------------
	.section	.nv.global.init,"aw",@progbits
.nv.global.init:
	.type		_$_str,@object
	.size		_$_str,(_$_str_$_2 - _$_str)
_$_str:
        /*0000*/ 	.byte	0x5f, 0x5f, 0x43, 0x55, 0x44, 0x41, 0x5f, 0x46, 0x54, 0x5a, 0x00
	.type		_$_str_$_2,@object
	.size		_$_str_$_2,(.L_1 - _$_str_$_2)
_$_str_$_2:
        /*000b*/ 	.byte	0x5f, 0x5f, 0x43, 0x55, 0x44, 0x41, 0x5f, 0x50, 0x52, 0x45, 0x43, 0x5f, 0x53, 0x51, 0x52, 0x54
        /*001b*/ 	.byte	0x00
.L_1:


//--------------------- .nv.constant0.triton_poi_fused__native_batch_norm_legit_no_training_convolution_relu_106 --------------------------
	.section	.nv.constant0.triton_poi_fused__native_batch_norm_legit_no_training_convolution_relu_106,"a",@progbits
	.sectionflags	@""
	.align	4
.nv.constant0.triton_poi_fused__native_batch_norm_legit_no_training_convolution_relu_106:
	.zero		588
